//
// Generated by NVIDIA NVVM Compiler
//
// Compiler Build ID: CL-36424714
// Cuda compilation tools, release 13.0, V13.0.88
// Based on NVVM 20.0.0
//

.version 9.0
.target sm_100
.address_size 64

	// .globl	_Z6kernelv
.extern .func  (.param .b32 func_retval0) vprintf
(
	.param .b64 vprintf_param_0,
	.param .b64 vprintf_param_1
)
;
.global .align 1 .b8 $str[13] = {105, 115, 95, 105, 110, 116, 32, 58, 32, 37, 100, 10};
.global .align 1 .b8 $str$1[15] = {105, 115, 95, 99, 104, 97, 114, 42, 32, 58, 32, 37, 100, 10};
.global .align 1 .b8 $str$2[20] = {75, 101, 114, 110, 101, 108, 32, 98, 111, 111, 112, 40, 41, 32, 58, 32, 37, 100, 10};
.global .align 1 .b8 $str$3[19] = {75, 101, 114, 110, 101, 108, 32, 98, 97, 114, 40, 41, 32, 58, 32, 37, 100, 10};
.global .align 1 .b8 $str$4[19] = {75, 101, 114, 110, 101, 108, 32, 98, 97, 122, 40, 41, 32, 58, 32, 37, 100, 10};

.visible .entry _Z6kernelv()
{
	.local .align 8 .b8 	__local_depot0[16];
	.reg .b64 	%SP;
	.reg .b64 	%SPL;
	.reg .b32 	%r<16>;
	.reg .b64 	%rd<15>;

	mov.u64 	%SPL, __local_depot0;
	cvta.local.u64 	%SP, %SPL;
	add.u64 	%rd1, %SP, 0;
	add.u64 	%rd2, %SPL, 0;
	add.u64 	%rd3, %SP, 8;
	add.u64 	%rd4, %SPL, 8;
	mov.b32 	%r1, 256;
	st.local.u32 	[%rd4], %r1;
	mov.u64 	%rd5, $str$3;
	cvta.global.u64 	%rd6, %rd5;
	{ // callseq 0, 0
	.param .b64 param0;
	st.param.b64 	[param0], %rd6;
	.param .b64 param1;
	st.param.b64 	[param1], %rd3;
	.param .b32 retval0;
	call.uni (retval0), 
	vprintf, 
	(
	param0, 
	param1
	);
	ld.param.b32 	%r2, [retval0];
	} // callseq 0
	st.local.u32 	[%rd4], %r1;
	mov.u64 	%rd7, $str$4;
	cvta.global.u64 	%rd8, %rd7;
	{ // callseq 1, 0
	.param .b64 param0;
	st.param.b64 	[param0], %rd8;
	.param .b64 param1;
	st.param.b64 	[param1], %rd3;
	.param .b32 retval0;
	call.uni (retval0), 
	vprintf, 
	(
	param0, 
	param1
	);
	ld.param.b32 	%r4, [retval0];
	} // callseq 1
	st.local.u32 	[%rd4], %r1;
	{ // callseq 2, 0
	.param .b64 param0;
	st.param.b64 	[param0], %rd8;
	.param .b64 param1;
	st.param.b64 	[param1], %rd3;
	.param .b32 retval0;
	call.uni (retval0), 
	vprintf, 
	(
	param0, 
	param1
	);
	ld.param.b32 	%r6, [retval0];
	} // callseq 2
	mov.b32 	%r8, 1;
	st.local.u32 	[%rd2], %r8;
	mov.u64 	%rd9, $str;
	cvta.global.u64 	%rd10, %rd9;
	{ // callseq 3, 0
	.param .b64 param0;
	st.param.b64 	[param0], %rd10;
	.param .b64 param1;
	st.param.b64 	[param1], %rd1;
	.param .b32 retval0;
	call.uni (retval0), 
	vprintf, 
	(
	param0, 
	param1
	);
	ld.param.b32 	%r9, [retval0];
	} // callseq 3
	mov.b32 	%r11, 0;
	st.local.u32 	[%rd2], %r11;
	mov.u64 	%rd11, $str$1;
	cvta.global.u64 	%rd12, %rd11;
	{ // callseq 4, 0
	.param .b64 param0;
	st.param.b64 	[param0], %rd12;
	.param .b64 param1;
	st.param.b64 	[param1], %rd1;
	.param .b32 retval0;
	call.uni (retval0), 
	vprintf, 
	(
	param0, 
	param1
	);
	ld.param.b32 	%r12, [retval0];
	} // callseq 4
	st.local.u32 	[%rd2], %r1;
	mov.u64 	%rd13, $str$2;
	cvta.global.u64 	%rd14, %rd13;
	{ // callseq 5, 0
	.param .b64 param0;
	st.param.b64 	[param0], %rd14;
	.param .b64 param1;
	st.param.b64 	[param1], %rd1;
	.param .b32 retval0;
	call.uni (retval0), 
	vprintf, 
	(
	param0, 
	param1
	);
	ld.param.b32 	%r14, [retval0];
	} // callseq 5
	ret;

}


// ===== COMPILED SASS (sm_100) =====

	.target	sm_100

	.elftype	@"ET_EXEC"


//--------------------- .note.nv.tkinfo           --------------------------
	.section	.note.nv.tkinfo,"",@"SHT_NOTE"
	.sectionflags	@"SHF_NOTE_NV_TKINFO"
	.tkinfo
        /*0018*/ 	.word	0x00000002
        /*0030*/ 	.string	""
        /*0030*/ 	.string	"ptxas"
        /*0030*/ 	.string	"Cuda compilation tools, release 13.0, V13.0.88"
        /*0030*/ 	.string	"Build cuda_13.0.r13.0/compiler.36424714_0"
        /*0030*/ 	.string	"-arch sm_100 -m 64 "



//--------------------- .note.nv.cuinfo           --------------------------
	.section	.note.nv.cuinfo,"",@"SHT_NOTE"
	.sectionflags	@"SHF_NOTE_NV_CUINFO"
        /*0018*/ 	.short	0x0002
        /*001a*/ 	.short	0x0064
        /*001c*/ 	.short	0x0082
	.zero		2


//--------------------- .nv.info                  --------------------------
	.section	.nv.info,"",@"SHT_CUDA_INFO"
	.align	4


	//----- nvinfo : EIATTR_REGCOUNT
	.align		4
        /*0000*/ 	.byte	0x04, 0x2f
        /*0002*/ 	.short	(.L_6 - .L_5)
	.align		4
.L_5:
        /*0004*/ 	.word	index@(_Z6kernelv)
        /*0008*/ 	.word	0x00000018


	//----- nvinfo : EIATTR_FRAME_SIZE
	.align		4
.L_6:
        /*000c*/ 	.byte	0x04, 0x11
        /*000e*/ 	.short	(.L_8 - .L_7)
	.align		4
.L_7:
        /*0010*/ 	.word	index@(_Z6kernelv)
        /*0014*/ 	.word	0x00000010


	//----- nvinfo : EIATTR_MIN_STACK_SIZE
	.align		4
.L_8:
        /*0018*/ 	.byte	0x04, 0x12
        /*001a*/ 	.short	(.L_10 - .L_9)
	.align		4
.L_9:
        /*001c*/ 	.word	index@(_Z6kernelv)
        /*0020*/ 	.word	0x00000010
.L_10:


//--------------------- .nv.compat                --------------------------
	.section	.nv.compat,"",@"SHT_CUDA_COMPAT_INFO"
	.align	4
        /*0000*/ 	.byte	0x02, 0x09, 0x00, 0x00, 0x02, 0x02, 0x01, 0x00, 0x02, 0x05, 0x05, 0x00, 0x03, 0x07, 0x01, 0x01
        /*0010*/ 	.byte	0x02, 0x03, 0x00, 0x00, 0x02, 0x06, 0x01, 0x00, 0x04, 0x0b, 0x08, 0x00, 0x09, 0x00, 0x00, 0x00
        /*0020*/ 	.byte	0x00, 0x00, 0x00, 0x00


//--------------------- .nv.info._Z6kernelv       --------------------------
	.section	.nv.info._Z6kernelv,"",@"SHT_CUDA_INFO"
	.sectionflags	@""
	.align	4


	//----- nvinfo : EIATTR_CUDA_API_VERSION
	.align		4
        /*0000*/ 	.byte	0x04, 0x37
        /*0002*/ 	.short	(.L_12 - .L_11)
.L_11:
        /*0004*/ 	.word	0x00000082


	//----- nvinfo : EIATTR_SPARSE_MMA_MASK
	.align		4
.L_12:
        /*0008*/ 	.byte	0x03, 0x50
        /*000a*/ 	.short	0x0000


	//----- nvinfo : EIATTR_MAXREG_COUNT
	.align		4
        /*000c*/ 	.byte	0x03, 0x1b
        /*000e*/ 	.short	0x00ff


	//----- nvinfo : EIATTR_EXTERNS
	.align		4
        /*0010*/ 	.byte	0x04, 0x0f
        /*0012*/ 	.short	(.L_14 - .L_13)


	//   ....[0]....
	.align		4
.L_13:
        /*0014*/ 	.word	index@(vprintf)


	//----- nvinfo : EIATTR_MERCURY_ISA_VERSION
	.align		4
.L_14:
        /*0018*/ 	.byte	0x03, 0x5f
        /*001a*/ 	.short	0x0101


	//----- nvinfo : EIATTR_VRC_CTA_INIT_COUNT
	.align		4
        /*001c*/ 	.byte	0x02, 0x4a
	.zero		1
	.zero		1


	//----- nvinfo : EIATTR_SYSCALL_OFFSETS
	.align		4
        /*0020*/ 	.byte	0x04, 0x46
        /*0022*/ 	.short	(.L_16 - .L_15)


	//   ....[0]....
.L_15:
        /*0024*/ 	.word	0x00000120


	//   ....[1]....
        /*0028*/ 	.word	0x000001c0


	//   ....[2]....
        /*002c*/ 	.word	0x00000260


	//   ....[3]....
        /*0030*/ 	.word	0x00000300


	//   ....[4]....
        /*0034*/ 	.word	0x00000390


	//   ....[5]....
        /*0038*/ 	.word	0x00000430


	//----- nvinfo : EIATTR_EXIT_INSTR_OFFSETS
	.align		4
.L_16:
        /*003c*/ 	.byte	0x04, 0x1c
        /*003e*/ 	.short	(.L_18 - .L_17)


	//   ....[0]....
.L_17:
        /*0040*/ 	.word	0x00000440


	//----- nvinfo : EIATTR_SW_WAR
	.align		4
.L_18:
        /*0044*/ 	.byte	0x04, 0x36
        /*0046*/ 	.short	(.L_20 - .L_19)
.L_19:
        /*0048*/ 	.word	0x00000008
.L_20:


//--------------------- .nv.callgraph             --------------------------
	.section	.nv.callgraph,"",@"SHT_CUDA_CALLGRAPH"
	.align	4
	.sectionentsize	8
	.align		4
        /*0000*/ 	.word	0x00000000
	.align		4
        /*0004*/ 	.word	0xffffffff
	.align		4
        /*0008*/ 	.word	index@(_Z6kernelv)
	.align		4
        /*000c*/ 	.word	index@(vprintf)
	.align		4
        /*0010*/ 	.word	0x00000000
	.align		4
        /*0014*/ 	.word	0xfffffffe
	.align		4
        /*0018*/ 	.word	0x00000000
	.align		4
        /*001c*/ 	.word	0xfffffffd
	.align		4
        /*0020*/ 	.word	0x00000000
	.align		4
        /*0024*/ 	.word	0xfffffffc


//--------------------- .nv.constant4             --------------------------
	.section	.nv.constant4,"a",@progbits
	.align	8
	.align		8
.nv.constant4:
        /*0000*/ 	.dword	vprintf
	.align		8
        /*0008*/ 	.dword	$str
	.align		8
        /*0010*/ 	.dword	$str$1
	.align		8
        /*0018*/ 	.dword	$str$2
	.align		8
        /*0020*/ 	.dword	$str$3
	.align		8
        /*0028*/ 	.dword	$str$4


//--------------------- .text._Z6kernelv          --------------------------
	.section	.text._Z6kernelv,"ax",@progbits
	.align	128
        .global         _Z6kernelv
        .type           _Z6kernelv,@function
        .size           _Z6kernelv,(.L_x_7 - _Z6kernelv)
        .other          _Z6kernelv,@"STO_CUDA_ENTRY STV_DEFAULT"
_Z6kernelv:
.text._Z6kernelv:
[----:B------:R-:W0:Y:S01]  /*0000*/  LDC R1, c[0x0][0x37c] ;  /* 0x0000df00ff017b82 */ /* 0x000e220000000800 */
[----:B------:R-:W1:Y:S01]  /*0010*/  LDCU UR4, c[0x0][0x2f8] ;  /* 0x00005f00ff0477ac */ /* 0x000e620008000800 */
[----:B0-----:R-:W-:Y:S01]  /*0020*/  VIADD R1, R1, 0xfffffff0 ;  /* 0xfffffff001017836 */ /* 0x001fe20000000000 */
[----:B------:R-:W-:Y:S01]  /*0030*/  MOV R2, 0x0 ;  /* 0x0000000000027802 */ /* 0x000fe20000000f00 */
[----:B------:R-:W-:Y:S01]  /*0040*/  IMAD.MOV.U32 R0, RZ, RZ, 0x100 ;  /* 0x00000100ff007424 */ /* 0x000fe200078e00ff */
[----:B------:R-:W0:Y:S03]  /*0050*/  LDCU UR5, c[0x0][0x2fc] ;  /* 0x00005f80ff0577ac */ /* 0x000e260008000800 */
[----:B------:R2:W3:Y:S01]  /*0060*/  LDC.64 R8, c[0x4][R2] ;  /* 0x0100000002087b82 */ /* 0x0004e20000000a00 */
[----:B------:R2:W-:Y:S01]  /*0070*/  STL [R1+0x8], R0 ;  /* 0x0000080001007387 */ /* 0x0005e20000100800 */
[----:B------:R-:W4:Y:S01]  /*0080*/  LDCU.64 UR6, c[0x4][0x20] ;  /* 0x01000400ff0677ac */ /* 0x000f220008000a00 */
[----:B-1----:R-:W-:-:S04]  /*0090*/  IADD3 R16, P0, PT, R1, UR4, RZ ;  /* 0x0000000401107c10 */ /* 0x002fc8000ff1e0ff */
[----:B0-----:R-:W-:Y:S02]  /*00a0*/  IADD3.X R17, PT, PT, RZ, UR5, RZ, P0, !PT ;  /* 0x00000005ff117c10 */ /* 0x001fe400087fe4ff */
[----:B------:R-:W-:Y:S01]  /*00b0*/  IADD3 R19, P0, PT, R16, 0x8, RZ ;  /* 0x0000000810137810 */ /* 0x000fe20007f1e0ff */
[----:B----4-:R-:W-:Y:S01]  /*00c0*/  IMAD.U32 R4, RZ, RZ, UR6 ;  /* 0x00000006ff047e24 */ /* 0x010fe2000f8e00ff */
[----:B------:R-:W-:-:S03]  /*00d0*/  MOV R5, UR7 ;  /* 0x0000000700057c02 */ /* 0x000fc60008000f00 */
[----:B------:R-:W-:Y:S02]  /*00e0*/  IMAD.X R18, RZ, RZ, R17, P0 ;  /* 0x000000ffff127224 */ /* 0x000fe400000e0611 */
[----:B------:R-:W-:Y:S02]  /*00f0*/  IMAD.MOV.U32 R6, RZ, RZ, R19 ;  /* 0x000000ffff067224 */ /* 0x000fe400078e0013 */
[----:B--2---:R-:W-:-:S07]  /*0100*/  IMAD.MOV.U32 R7, RZ, RZ, R18 ;  /* 0x000000ffff077224 */ /* 0x004fce00078e0012 */
[----:B------:R-:W-:-:S07]  /*0110*/  LEPC R20, `(.L_x_0) ;  /* 0x000000001014794e */ /* 0x000fce0000000000 */
[----:B---3--:R-:W-:Y:S05]  /*0120*/  CALL.ABS.NOINC R8 ;  /* 0x0000000008007343 */ /* 0x008fea0003c00000 */
.L_x_0:
[----:B------:R-:W-:Y:S01]  /*0130*/  HFMA2 R0, -RZ, RZ, 0, 1.52587890625e-05 ;  /* 0x00000100ff007431 */ /* 0x000fe200000001ff */
[----:B------:R0:W1:Y:S01]  /*0140*/  LDC.64 R8, c[0x4][R2] ;  /* 0x0100000002087b82 */ /* 0x0000620000000a00 */
[----:B------:R-:W2:Y:S01]  /*0150*/  LDCU.64 UR4, c[0x4][0x28] ;  /* 0x01000500ff0477ac */ /* 0x000ea20008000a00 */
[----:B------:R-:W-:Y:S01]  /*0160*/  MOV R6, R19 ;  /* 0x0000001300067202 */ /* 0x000fe20000000f00 */
[----:B------:R-:W-:Y:S01]  /*0170*/  IMAD.MOV.U32 R7, RZ, RZ, R18 ;  /* 0x000000ffff077224 */ /* 0x000fe200078e0012 */
[----:B------:R0:W-:Y:S01]  /*0180*/  STL [R1+0x8], R0 ;  /* 0x0000080001007387 */ /* 0x0001e20000100800 */
[----:B--2---:R-:W-:Y:S02]  /*0190*/  IMAD.U32 R4, RZ, RZ, UR4 ;  /* 0x00000004ff047e24 */ /* 0x004fe4000f8e00ff */
[----:B0-----:R-:W-:-:S07]  /*01a0*/  IMAD.U32 R5, RZ, RZ, UR5 ;  /* 0x00000005ff057e24 */ /* 0x001fce000f8e00ff */
[----:B------:R-:W-:-:S07]  /*01b0*/  LEPC R20, `(.L_x_1) ;  /* 0x000000001014794e */ /* 0x000fce0000000000 */
[----:B-1----:R-:W-:Y:S05]  /*01c0*/  CALL.ABS.NOINC R8 ;  /* 0x0000000008007343 */ /* 0x002fea0003c00000 */
.L_x_1:
[----:B------:R-:W-:Y:S01]  /*01d0*/  IMAD.MOV.U32 R0, RZ, RZ, 0x100 ;  /* 0x00000100ff007424 */ /* 0x000fe200078e00ff */
[----:B------:R0:W1:Y:S01]  /*01e0*/  LDC.64 R8, c[0x4][R2] ;  /* 0x0100000002087b82 */ /* 0x0000620000000a00 */
[----:B------:R-:W2:Y:S01]  /*01f0*/  LDCU.64 UR4, c[0x4][0x28] ;  /* 0x01000500ff0477ac */ /* 0x000ea20008000a00 */
[----:B------:R-:W-:Y:S01]  /*0200*/  IMAD.MOV.U32 R6, RZ, RZ, R19 ;  /* 0x000000ffff067224 */ /* 0x000fe200078e0013 */
[----:B------:R-:W-:Y:S01]  /*0210*/  MOV R7, R18 ;  /* 0x0000001200077202 */ /* 0x000fe20000000f00 */
[----:B------:R0:W-:Y:S01]  /*0220*/  STL [R1+0x8], R0 ;  /* 0x0000080001007387 */ /* 0x0001e20000100800 */
[----:B--2---:R-:W-:Y:S01]  /*0230*/  MOV R4, UR4 ;  /* 0x0000000400047c02 */ /* 0x004fe20008000f00 */
[----:B0-----:R-:W-:-:S07]  /*0240*/  IMAD.U32 R5, RZ, RZ, UR5 ;  /* 0x00000005ff057e24 */ /* 0x001fce000f8e00ff */
[----:B------:R-:W-:-:S07]  /*0250*/  LEPC R20, `(.L_x_2) ;  /* 0x000000001014794e */ /* 0x000fce0000000000 */
[----:B-1----:R-:W-:Y:S05]  /*0260*/  CALL.ABS.NOINC R8 ;  /* 0x0000000008007343 */ /* 0x002fea0003c00000 */
.L_x_2:
[----:B------:R-:W-:Y:S01]  /*0270*/  IMAD.MOV.U32 R0, RZ, RZ, 0x1 ;  /* 0x00000001ff007424 */ /* 0x000fe200078e00ff */
[----:B------:R0:W1:Y:S01]  /*0280*/  LDC.64 R8, c[0x4][R2] ;  /* 0x0100000002087b82 */ /* 0x0000620000000a00 */
[----:B------:R-:W2:Y:S01]  /*0290*/  LDCU.64 UR4, c[0x4][0x8] ;  /* 0x01000100ff0477ac */ /* 0x000ea20008000a00 */
[----:B------:R-:W-:Y:S01]  /*02a0*/  MOV R6, R16 ;  /* 0x0000001000067202 */ /* 0x000fe20000000f00 */
[----:B------:R-:W-:Y:S01]  /*02b0*/  IMAD.MOV.U32 R7, RZ, RZ, R17 ;  /* 0x000000ffff077224 */ /* 0x000fe200078e0011 */
[----:B------:R0:W-:Y:S01]  /*02c0*/  STL [R1], R0 ;  /* 0x0000000001007387 */ /* 0x0001e20000100800 */
[----:B--2---:R-:W-:Y:S01]  /*02d0*/  MOV R4, UR4 ;  /* 0x0000000400047c02 */ /* 0x004fe20008000f00 */
[----:B0-----:R-:W-:-:S07]  /*02e0*/  IMAD.U32 R5, RZ, RZ, UR5 ;  /* 0x00000005ff057e24 */ /* 0x001fce000f8e00ff */
[----:B------:R-:W-:-:S07]  /*02f0*/  LEPC R20, `(.L_x_3) ;  /* 0x000000001014794e */ /* 0x000fce0000000000 */
[----:B-1----:R-:W-:Y:S05]  /*0300*/  CALL.ABS.NOINC R8 ;  /* 0x0000000008007343 */ /* 0x002fea0003c00000 */
.L_x_3:
[----:B------:R0:W-:Y:S01]  /*0310*/  STL [R1], RZ ;  /* 0x000000ff01007387 */ /* 0x0001e20000100800 */
[----:B------:R0:W1:Y:S01]  /*0320*/  LDC.64 R8, c[0x4][R2] ;  /* 0x0100000002087b82 */ /* 0x0000620000000a00 */
[----:B------:R-:W2:Y:S01]  /*0330*/  LDCU.64 UR4, c[0x4][0x10] ;  /* 0x01000200ff0477ac */ /* 0x000ea20008000a00 */
[----:B------:R-:W-:Y:S01]  /*0340*/  MOV R6, R16 ;  /* 0x0000001000067202 */ /* 0x000fe20000000f00 */
[----:B------:R-:W-:Y:S01]  /*0350*/  IMAD.MOV.U32 R7, RZ, RZ, R17 ;  /* 0x000000ffff077224 */ /* 0x000fe200078e0011 */
[----:B--2---:R-:W-:Y:S01]  /*0360*/  MOV R4, UR4 ;  /* 0x0000000400047c02 */ /* 0x004fe20008000f00 */
[----:B0-----:R-:W-:-:S07]  /*0370*/  IMAD.U32 R5, RZ, RZ, UR5 ;  /* 0x00000005ff057e24 */ /* 0x001fce000f8e00ff */
[----:B------:R-:W-:-:S07]  /*0380*/  LEPC R20, `(.L_x_4) ;  /* 0x000000001014794e */ /* 0x000fce0000000000 */
[----:B-1----:R-:W-:Y:S05]  /*0390*/  CALL.ABS.NOINC R8 ;  /* 0x0000000008007343 */ /* 0x002fea0003c00000 */
.L_x_4:
[----:B------:R-:W-:Y:S01]  /*03a0*/  HFMA2 R0, -RZ, RZ, 0, 1.52587890625e-05 ;  /* 0x00000100ff007431 */ /* 0x000fe200000001ff */
[----:B------:R-:W0:Y:S01]  /*03b0*/  LDC.64 R2, c[0x4][R2] ;  /* 0x0100000002027b82 */ /* 0x000e220000000a00 */
[----:B------:R-:W1:Y:S01]  /*03c0*/  LDCU.64 UR4, c[0x4][0x18] ;  /* 0x01000300ff0477ac */ /* 0x000e620008000a00 */
[----:B------:R-:W-:Y:S01]  /*03d0*/  IMAD.MOV.U32 R6, RZ, RZ, R16 ;  /* 0x000000ffff067224 */ /* 0x000fe200078e0010 */
[----:B------:R-:W-:Y:S01]  /*03e0*/  MOV R7, R17 ;  /* 0x0000001100077202 */ /* 0x000fe20000000f00 */
[----:B------:R2:W-:Y:S01]  /*03f0*/  STL [R1], R0 ;  /* 0x0000000001007387 */ /* 0x0005e20000100800 */
[----:B-1----:R-:W-:Y:S01]  /*0400*/  IMAD.U32 R4, RZ, RZ, UR4 ;  /* 0x00000004ff047e24 */ /* 0x002fe2000f8e00ff */
[----:B--2---:R-:W-:-:S07]  /*0410*/  MOV R5, UR5 ;  /* 0x0000000500057c02 */ /* 0x004fce0008000f00 */
[----:B------:R-:W-:-:S07]  /*0420*/  LEPC R20, `(.L_x_5) ;  /* 0x000000001014794e */ /* 0x000fce0000000000 */
[----:B0-----:R-:W-:Y:S05]  /*0430*/  CALL.ABS.NOINC R2 ;  /* 0x0000000002007343 */ /* 0x001fea0003c00000 */
.L_x_5:
[----:B------:R-:W-:Y:S05]  /*0440*/  EXIT ;  /* 0x000000000000794d */ /* 0x000fea0003800000 */
.L_x_6:
[----:B------:R-:W-:-:S00]  /*0450*/  BRA `(.L_x_6) ;  /* 0xfffffffc00fc7947 */ /* 0x000fc0000383ffff */
[----:B------:R-:W-:-:S00]  /*0460*/  NOP ;  /* 0x0000000000007918 */ /* 0x000fc00000000000 */
        /* <DEDUP_REMOVED lines=9> */
.L_x_7:


//--------------------- .nv.global.init           --------------------------
	.section	.nv.global.init,"aw",@progbits
.nv.global.init:
	.type		$str,@object
	.size		$str,($str$1 - $str)
$str:
        /*0000*/ 	.byte	0x69, 0x73, 0x5f, 0x69, 0x6e, 0x74, 0x20, 0x3a, 0x20, 0x25, 0x64, 0x0a, 0x00
	.type		$str$1,@object
	.size		$str$1,($str$4 - $str$1)
$str$1:
        /*000d*/ 	.byte	0x69, 0x73, 0x5f, 0x63, 0x68, 0x61, 0x72, 0x2a, 0x20, 0x3a, 0x20, 0x25, 0x64, 0x0a, 0x00
	.type		$str$4,@object
	.size		$str$4,($str$3 - $str$4)
$str$4:
        /*001c*/ 	.byte	0x4b, 0x65, 0x72, 0x6e, 0x65, 0x6c, 0x20, 0x62, 0x61, 0x7a, 0x28, 0x29, 0x20, 0x3a, 0x20, 0x25
        /*002c*/ 	.byte	0x64, 0x0a, 0x00
	.type		$str$3,@object
	.size		$str$3,($str$2 - $str$3)
$str$3:
        /*002f*/ 	.byte	0x4b, 0x65, 0x72, 0x6e, 0x65, 0x6c, 0x20, 0x62, 0x61, 0x72, 0x28, 0x29, 0x20, 0x3a, 0x20, 0x25
        /*003f*/ 	.byte	0x64, 0x0a, 0x00
	.type		$str$2,@object
	.size		$str$2,(.L_2 - $str$2)
$str$2:
        /*0042*/ 	.byte	0x4b, 0x65, 0x72, 0x6e, 0x65, 0x6c, 0x20, 0x62, 0x6f, 0x6f, 0x70, 0x28, 0x29, 0x20, 0x3a, 0x20
        /*0052*/ 	.byte	0x25, 0x64, 0x0a, 0x00
.L_2:


//--------------------- .nv.shared.reserved.0     --------------------------
	.section	.nv.shared.reserved.0,"aw",@nobits
	.weak		__nv_reservedSMEM_offset_0_alias
	.size		__nv_reservedSMEM_offset_0_alias, 0, 64
	.other		__nv_reservedSMEM_offset_0_alias,@"STO_CUDA_RESERVED_SHARED STV_DEFAULT"
__nv_reservedSMEM_offset_0_alias:
	.zero		0
	.zero		64


//--------------------- .nv.constant0._Z6kernelv  --------------------------
	.section	.nv.constant0._Z6kernelv,"a",@progbits
	.sectionflags	@""
	.align	4
.nv.constant0._Z6kernelv:
	.zero		896


//--------------------- SYMBOLS --------------------------

	.type		.nv.reservedSmem.offset0,@object
	.size		.nv.reservedSmem.offset0,0x4
	.type		vprintf,@function
